//
// Generated by NVIDIA NVVM Compiler
//
// Compiler Build ID: CL-36424714
// Cuda compilation tools, release 13.0, V13.0.88
// Based on NVVM 20.0.0
//

.version 9.0
.target sm_100
.address_size 64

	// .globl	_Z11sgemm_naivePKfS0_Pfiiiff

.visible .entry _Z11sgemm_naivePKfS0_Pfiiiff(
	.param .u64 .ptr .align 1 _Z11sgemm_naivePKfS0_Pfiiiff_param_0,
	.param .u64 .ptr .align 1 _Z11sgemm_naivePKfS0_Pfiiiff_param_1,
	.param .u64 .ptr .align 1 _Z11sgemm_naivePKfS0_Pfiiiff_param_2,
	.param .u32 _Z11sgemm_naivePKfS0_Pfiiiff_param_3,
	.param .u32 _Z11sgemm_naivePKfS0_Pfiiiff_param_4,
	.param .u32 _Z11sgemm_naivePKfS0_Pfiiiff_param_5,
	.param .f32 _Z11sgemm_naivePKfS0_Pfiiiff_param_6,
	.param .f32 _Z11sgemm_naivePKfS0_Pfiiiff_param_7
)
{
	.reg .pred 	%p<13>;
	.reg .b32 	%r<46>;
	.reg .b32 	%f<73>;
	.reg .b64 	%rd<40>;

	ld.param.u64 	%rd5, [_Z11sgemm_naivePKfS0_Pfiiiff_param_0];
	ld.param.u64 	%rd6, [_Z11sgemm_naivePKfS0_Pfiiiff_param_1];
	ld.param.u64 	%rd4, [_Z11sgemm_naivePKfS0_Pfiiiff_param_2];
	ld.param.u32 	%r22, [_Z11sgemm_naivePKfS0_Pfiiiff_param_3];
	ld.param.u32 	%r23, [_Z11sgemm_naivePKfS0_Pfiiiff_param_4];
	ld.param.u32 	%r21, [_Z11sgemm_naivePKfS0_Pfiiiff_param_5];
	ld.param.f32 	%f13, [_Z11sgemm_naivePKfS0_Pfiiiff_param_6];
	ld.param.f32 	%f14, [_Z11sgemm_naivePKfS0_Pfiiiff_param_7];
	cvta.to.global.u64 	%rd1, %rd6;
	cvta.to.global.u64 	%rd2, %rd5;
	mov.u32 	%r24, %ctaid.x;
	mov.u32 	%r25, %ntid.x;
	mov.u32 	%r26, %tid.x;
	mad.lo.s32 	%r1, %r24, %r25, %r26;
	mov.u32 	%r27, %ctaid.y;
	mov.u32 	%r28, %ntid.y;
	mov.u32 	%r29, %tid.y;
	mad.lo.s32 	%r30, %r27, %r28, %r29;
	setp.ge.s32 	%p1, %r1, %r22;
	setp.ge.s32 	%p2, %r30, %r23;
	or.pred  	%p3, %p1, %p2;
	@%p3 bra 	$L__BB0_14;
	setp.lt.s32 	%p4, %r21, 1;
	mov.f32 	%f72, 0f00000000;
	@%p4 bra 	$L__BB0_13;
	mul.lo.s32 	%r3, %r21, %r1;
	and.b32  	%r4, %r21, 7;
	setp.lt.u32 	%p5, %r21, 8;
	mov.f32 	%f72, 0f00000000;
	mov.b32 	%r44, 0;
	@%p5 bra 	$L__BB0_5;
	and.b32  	%r44, %r21, 2147483640;
	neg.s32 	%r42, %r44;
	shl.b32 	%r7, %r23, 3;
	add.s64 	%rd3, %rd2, 16;
	mov.f32 	%f72, 0f00000000;
	mul.wide.s32 	%rd11, %r23, 4;
	mov.u32 	%r40, %r3;
	mov.u32 	%r41, %r30;
$L__BB0_4:
	.pragma "nounroll";
	mul.wide.s32 	%rd7, %r40, 4;
	add.s64 	%rd8, %rd3, %rd7;
	ld.global.f32 	%f19, [%rd8+-16];
	mul.wide.s32 	%rd9, %r41, 4;
	add.s64 	%rd10, %rd1, %rd9;
	ld.global.f32 	%f20, [%rd10];
	fma.rn.f32 	%f21, %f19, %f20, %f72;
	ld.global.f32 	%f22, [%rd8+-12];
	add.s64 	%rd12, %rd10, %rd11;
	ld.global.f32 	%f23, [%rd12];
	fma.rn.f32 	%f24, %f22, %f23, %f21;
	ld.global.f32 	%f25, [%rd8+-8];
	add.s64 	%rd13, %rd12, %rd11;
	ld.global.f32 	%f26, [%rd13];
	fma.rn.f32 	%f27, %f25, %f26, %f24;
	ld.global.f32 	%f28, [%rd8+-4];
	add.s64 	%rd14, %rd13, %rd11;
	ld.global.f32 	%f29, [%rd14];
	fma.rn.f32 	%f30, %f28, %f29, %f27;
	ld.global.f32 	%f31, [%rd8];
	add.s64 	%rd15, %rd14, %rd11;
	ld.global.f32 	%f32, [%rd15];
	fma.rn.f32 	%f33, %f31, %f32, %f30;
	ld.global.f32 	%f34, [%rd8+4];
	add.s64 	%rd16, %rd15, %rd11;
	ld.global.f32 	%f35, [%rd16];
	fma.rn.f32 	%f36, %f34, %f35, %f33;
	ld.global.f32 	%f37, [%rd8+8];
	add.s64 	%rd17, %rd16, %rd11;
	ld.global.f32 	%f38, [%rd17];
	fma.rn.f32 	%f39, %f37, %f38, %f36;
	ld.global.f32 	%f40, [%rd8+12];
	add.s64 	%rd18, %rd17, %rd11;
	ld.global.f32 	%f41, [%rd18];
	fma.rn.f32 	%f72, %f40, %f41, %f39;
	add.s32 	%r42, %r42, 8;
	add.s32 	%r41, %r41, %r7;
	add.s32 	%r40, %r40, 8;
	setp.ne.s32 	%p6, %r42, 0;
	@%p6 bra 	$L__BB0_4;
$L__BB0_5:
	setp.eq.s32 	%p7, %r4, 0;
	@%p7 bra 	$L__BB0_13;
	and.b32  	%r15, %r21, 3;
	setp.lt.u32 	%p8, %r4, 4;
	@%p8 bra 	$L__BB0_8;
	add.s32 	%r32, %r44, %r3;
	mul.wide.s32 	%rd19, %r32, 4;
	add.s64 	%rd20, %rd2, %rd19;
	ld.global.f32 	%f43, [%rd20];
	mad.lo.s32 	%r33, %r44, %r23, %r30;
	mul.wide.s32 	%rd21, %r33, 4;
	add.s64 	%rd22, %rd1, %rd21;
	ld.global.f32 	%f44, [%rd22];
	fma.rn.f32 	%f45, %f43, %f44, %f72;
	ld.global.f32 	%f46, [%rd20+4];
	mul.wide.s32 	%rd23, %r23, 4;
	add.s64 	%rd24, %rd22, %rd23;
	ld.global.f32 	%f47, [%rd24];
	fma.rn.f32 	%f48, %f46, %f47, %f45;
	ld.global.f32 	%f49, [%rd20+8];
	add.s64 	%rd25, %rd24, %rd23;
	ld.global.f32 	%f50, [%rd25];
	fma.rn.f32 	%f51, %f49, %f50, %f48;
	ld.global.f32 	%f52, [%rd20+12];
	add.s64 	%rd26, %rd25, %rd23;
	ld.global.f32 	%f53, [%rd26];
	fma.rn.f32 	%f72, %f52, %f53, %f51;
	add.s32 	%r44, %r44, 4;
$L__BB0_8:
	setp.eq.s32 	%p9, %r15, 0;
	@%p9 bra 	$L__BB0_13;
	setp.eq.s32 	%p10, %r15, 1;
	@%p10 bra 	$L__BB0_11;
	add.s32 	%r34, %r44, %r3;
	mul.wide.s32 	%rd27, %r34, 4;
	add.s64 	%rd28, %rd2, %rd27;
	ld.global.f32 	%f55, [%rd28];
	mad.lo.s32 	%r35, %r44, %r23, %r30;
	mul.wide.s32 	%rd29, %r35, 4;
	add.s64 	%rd30, %rd1, %rd29;
	ld.global.f32 	%f56, [%rd30];
	fma.rn.f32 	%f57, %f55, %f56, %f72;
	ld.global.f32 	%f58, [%rd28+4];
	mul.wide.s32 	%rd31, %r23, 4;
	add.s64 	%rd32, %rd30, %rd31;
	ld.global.f32 	%f59, [%rd32];
	fma.rn.f32 	%f72, %f58, %f59, %f57;
	add.s32 	%r44, %r44, 2;
$L__BB0_11:
	and.b32  	%r36, %r21, 1;
	setp.eq.b32 	%p11, %r36, 1;
	not.pred 	%p12, %p11;
	@%p12 bra 	$L__BB0_13;
	add.s32 	%r37, %r44, %r3;
	mul.wide.s32 	%rd33, %r37, 4;
	add.s64 	%rd34, %rd2, %rd33;
	ld.global.f32 	%f60, [%rd34];
	mad.lo.s32 	%r38, %r44, %r23, %r30;
	mul.wide.s32 	%rd35, %r38, 4;
	add.s64 	%rd36, %rd1, %rd35;
	ld.global.f32 	%f61, [%rd36];
	fma.rn.f32 	%f72, %f60, %f61, %f72;
$L__BB0_13:
	mad.lo.s32 	%r39, %r23, %r1, %r30;
	cvta.to.global.u64 	%rd37, %rd4;
	mul.wide.s32 	%rd38, %r39, 4;
	add.s64 	%rd39, %rd37, %rd38;
	ld.global.f32 	%f62, [%rd39];
	mul.f32 	%f63, %f14, %f62;
	fma.rn.f32 	%f64, %f13, %f72, %f63;
	st.global.f32 	[%rd39], %f64;
$L__BB0_14:
	ret;

}


// ===== COMPILED SASS (sm_100) =====

	.target	sm_100

	.elftype	@"ET_EXEC"


//--------------------- .note.nv.tkinfo           --------------------------
	.section	.note.nv.tkinfo,"",@"SHT_NOTE"
	.sectionflags	@"SHF_NOTE_NV_TKINFO"
	.tkinfo
        /*0018*/ 	.word	0x00000002
        /*0030*/ 	.string	""
        /*0030*/ 	.string	"ptxas"
        /*0030*/ 	.string	"Cuda compilation tools, release 13.0, V13.0.88"
        /*0030*/ 	.string	"Build cuda_13.0.r13.0/compiler.36424714_0"
        /*0030*/ 	.string	"-arch sm_100 -m 64 "



//--------------------- .note.nv.cuinfo           --------------------------
	.section	.note.nv.cuinfo,"",@"SHT_NOTE"
	.sectionflags	@"SHF_NOTE_NV_CUINFO"
        /*0018*/ 	.short	0x0002
        /*001a*/ 	.short	0x0064
        /*001c*/ 	.short	0x0082
	.zero		2


//--------------------- .nv.info                  --------------------------
	.section	.nv.info,"",@"SHT_CUDA_INFO"
	.align	4


	//----- nvinfo : EIATTR_REGCOUNT
	.align		4
        /*0000*/ 	.byte	0x04, 0x2f
        /*0002*/ 	.short	(.L_1 - .L_0)
	.align		4
.L_0:
        /*0004*/ 	.word	index@(_Z11sgemm_naivePKfS0_Pfiiiff)
        /*0008*/ 	.word	0x00000020


	//----- nvinfo : EIATTR_FRAME_SIZE
	.align		4
.L_1:
        /*000c*/ 	.byte	0x04, 0x11
        /*000e*/ 	.short	(.L_3 - .L_2)
	.align		4
.L_2:
        /*0010*/ 	.word	index@(_Z11sgemm_naivePKfS0_Pfiiiff)
        /*0014*/ 	.word	0x00000000


	//----- nvinfo : EIATTR_MIN_STACK_SIZE
	.align		4
.L_3:
        /*0018*/ 	.byte	0x04, 0x12
        /*001a*/ 	.short	(.L_5 - .L_4)
	.align		4
.L_4:
        /*001c*/ 	.word	index@(_Z11sgemm_naivePKfS0_Pfiiiff)
        /*0020*/ 	.word	0x00000000
.L_5:


//--------------------- .nv.compat                --------------------------
	.section	.nv.compat,"",@"SHT_CUDA_COMPAT_INFO"
	.align	4
        /*0000*/ 	.byte	0x02, 0x09, 0x00, 0x00, 0x02, 0x02, 0x01, 0x00, 0x02, 0x05, 0x05, 0x00, 0x03, 0x07, 0x01, 0x01
        /*0010*/ 	.byte	0x02, 0x03, 0x00, 0x00, 0x02, 0x06, 0x01, 0x00, 0x04, 0x0b, 0x08, 0x00, 0x09, 0x00, 0x00, 0x00
        /*0020*/ 	.byte	0x00, 0x00, 0x00, 0x00


//--------------------- .nv.info._Z11sgemm_naivePKfS0_Pfiiiff --------------------------
	.section	.nv.info._Z11sgemm_naivePKfS0_Pfiiiff,"",@"SHT_CUDA_INFO"
	.sectionflags	@""
	.align	4


	//----- nvinfo : EIATTR_CUDA_API_VERSION
	.align		4
        /*0000*/ 	.byte	0x04, 0x37
        /*0002*/ 	.short	(.L_7 - .L_6)
.L_6:
        /*0004*/ 	.word	0x00000082


	//----- nvinfo : EIATTR_KPARAM_INFO
	.align		4
.L_7:
        /*0008*/ 	.byte	0x04, 0x17
        /*000a*/ 	.short	(.L_9 - .L_8)
.L_8:
        /*000c*/ 	.word	0x00000000
        /*0010*/ 	.short	0x0007
        /*0012*/ 	.short	0x0028
        /*0014*/ 	.byte	0x00, 0xf0, 0x11, 0x00


	//----- nvinfo : EIATTR_KPARAM_INFO
	.align		4
.L_9:
        /*0018*/ 	.byte	0x04, 0x17
        /*001a*/ 	.short	(.L_11 - .L_10)
.L_10:
        /*001c*/ 	.word	0x00000000
        /*0020*/ 	.short	0x0006
        /*0022*/ 	.short	0x0024
        /*0024*/ 	.byte	0x00, 0xf0, 0x11, 0x00


	//----- nvinfo : EIATTR_KPARAM_INFO
	.align		4
.L_11:
        /*0028*/ 	.byte	0x04, 0x17
        /*002a*/ 	.short	(.L_13 - .L_12)
.L_12:
        /*002c*/ 	.word	0x00000000
        /*0030*/ 	.short	0x0005
        /*0032*/ 	.short	0x0020
        /*0034*/ 	.byte	0x00, 0xf0, 0x11, 0x00


	//----- nvinfo : EIATTR_KPARAM_INFO
	.align		4
.L_13:
        /*0038*/ 	.byte	0x04, 0x17
        /*003a*/ 	.short	(.L_15 - .L_14)
.L_14:
        /*003c*/ 	.word	0x00000000
        /*0040*/ 	.short	0x0004
        /*0042*/ 	.short	0x001c
        /*0044*/ 	.byte	0x00, 0xf0, 0x11, 0x00


	//----- nvinfo : EIATTR_KPARAM_INFO
	.align		4
.L_15:
        /*0048*/ 	.byte	0x04, 0x17
        /*004a*/ 	.short	(.L_17 - .L_16)
.L_16:
        /*004c*/ 	.word	0x00000000
        /*0050*/ 	.short	0x0003
        /*0052*/ 	.short	0x0018
        /*0054*/ 	.byte	0x00, 0xf0, 0x11, 0x00


	//----- nvinfo : EIATTR_KPARAM_INFO
	.align		4
.L_17:
        /*0058*/ 	.byte	0x04, 0x17
        /*005a*/ 	.short	(.L_19 - .L_18)
.L_18:
        /*005c*/ 	.word	0x00000000
        /*0060*/ 	.short	0x0002
        /*0062*/ 	.short	0x0010
        /*0064*/ 	.byte	0x00, 0xf5, 0x21, 0x00


	//----- nvinfo : EIATTR_KPARAM_INFO
	.align		4
.L_19:
        /*0068*/ 	.byte	0x04, 0x17
        /*006a*/ 	.short	(.L_21 - .L_20)
.L_20:
        /*006c*/ 	.word	0x00000000
        /*0070*/ 	.short	0x0001
        /*0072*/ 	.short	0x0008
        /*0074*/ 	.byte	0x00, 0xf5, 0x21, 0x00


	//----- nvinfo : EIATTR_KPARAM_INFO
	.align		4
.L_21:
        /*0078*/ 	.byte	0x04, 0x17
        /*007a*/ 	.short	(.L_23 - .L_22)
.L_22:
        /*007c*/ 	.word	0x00000000
        /*0080*/ 	.short	0x0000
        /*0082*/ 	.short	0x0000
        /*0084*/ 	.byte	0x00, 0xf5, 0x21, 0x00


	//----- nvinfo : EIATTR_SPARSE_MMA_MASK
	.align		4
.L_23:
        /*0088*/ 	.byte	0x03, 0x50
        /*008a*/ 	.short	0x0000


	//----- nvinfo : EIATTR_MAXREG_COUNT
	.align		4
        /*008c*/ 	.byte	0x03, 0x1b
        /*008e*/ 	.short	0x00ff


	//----- nvinfo : EIATTR_MERCURY_ISA_VERSION
	.align		4
        /*0090*/ 	.byte	0x03, 0x5f
        /*0092*/ 	.short	0x0101


	//----- nvinfo : EIATTR_VRC_CTA_INIT_COUNT
	.align		4
        /*0094*/ 	.byte	0x02, 0x4a
	.zero		1
	.zero		1


	//----- nvinfo : EIATTR_EXIT_INSTR_OFFSETS
	.align		4
        /*0098*/ 	.byte	0x04, 0x1c
        /*009a*/ 	.short	(.L_25 - .L_24)


	//   ....[0]....
.L_24:
        /*009c*/ 	.word	0x000000c0


	//   ....[1]....
        /*00a0*/ 	.word	0x00000890


	//----- nvinfo : EIATTR_CBANK_PARAM_SIZE
	.align		4
.L_25:
        /*00a4*/ 	.byte	0x03, 0x19
        /*00a6*/ 	.short	0x002c


	//----- nvinfo : EIATTR_PARAM_CBANK
	.align		4
        /*00a8*/ 	.byte	0x04, 0x0a
        /*00aa*/ 	.short	(.L_27 - .L_26)
	.align		4
.L_26:
        /*00ac*/ 	.word	index@(.nv.constant0._Z11sgemm_naivePKfS0_Pfiiiff)
        /*00b0*/ 	.short	0x0380
        /*00b2*/ 	.short	0x002c


	//----- nvinfo : EIATTR_SW_WAR
	.align		4
.L_27:
        /*00b4*/ 	.byte	0x04, 0x36
        /*00b6*/ 	.short	(.L_29 - .L_28)
.L_28:
        /*00b8*/ 	.word	0x00000008
.L_29:


//--------------------- .nv.callgraph             --------------------------
	.section	.nv.callgraph,"",@"SHT_CUDA_CALLGRAPH"
	.align	4
	.sectionentsize	8
	.align		4
        /*0000*/ 	.word	0x00000000
	.align		4
        /*0004*/ 	.word	0xffffffff
	.align		4
        /*0008*/ 	.word	0x00000000
	.align		4
        /*000c*/ 	.word	0xfffffffe
	.align		4
        /*0010*/ 	.word	0x00000000
	.align		4
        /*0014*/ 	.word	0xfffffffd
	.align		4
        /*0018*/ 	.word	0x00000000
	.align		4
        /*001c*/ 	.word	0xfffffffc


//--------------------- .text._Z11sgemm_naivePKfS0_Pfiiiff --------------------------
	.section	.text._Z11sgemm_naivePKfS0_Pfiiiff,"ax",@progbits
	.align	128
        .global         _Z11sgemm_naivePKfS0_Pfiiiff
        .type           _Z11sgemm_naivePKfS0_Pfiiiff,@function
        .size           _Z11sgemm_naivePKfS0_Pfiiiff,(.L_x_5 - _Z11sgemm_naivePKfS0_Pfiiiff)
        .other          _Z11sgemm_naivePKfS0_Pfiiiff,@"STO_CUDA_ENTRY STV_DEFAULT"
_Z11sgemm_naivePKfS0_Pfiiiff:
.text._Z11sgemm_naivePKfS0_Pfiiiff:
[----:B------:R-:W-:Y:S01]  /*0000*/  LDC R1, c[0x0][0x37c] ;  /* 0x0000df00ff017b82 */ /* 0x000fe20000000800 */
[----:B------:R-:W0:Y:S07]  /*0010*/  S2R R7, SR_TID.Y ;  /* 0x0000000000077919 */ /* 0x000e2e0000002200 */
[----:B------:R-:W1:Y:S01]  /*0020*/  LDC R0, c[0x0][0x360] ;  /* 0x0000d800ff007b82 */ /* 0x000e620000000800 */
[----:B------:R-:W1:Y:S07]  /*0030*/  S2R R5, SR_TID.X ;  /* 0x0000000000057919 */ /* 0x000e6e0000002100 */
[----:B------:R-:W0:Y:S08]  /*0040*/  S2UR UR5, SR_CTAID.Y ;  /* 0x00000000000579c3 */ /* 0x000e300000002600 */
[----:B------:R-:W0:Y:S08]  /*0050*/  LDC R16, c[0x0][0x364] ;  /* 0x0000d900ff107b82 */ /* 0x000e300000000800 */
[----:B------:R-:W1:Y:S08]  /*0060*/  S2UR UR4, SR_CTAID.X ;  /* 0x00000000000479c3 */ /* 0x000e700000002500 */
[----:B------:R-:W2:Y:S01]  /*0070*/  LDC.64 R2, c[0x0][0x398] ;  /* 0x0000e600ff027b82 */ /* 0x000ea20000000a00 */
[----:B0-----:R-:W-:-:S02]  /*0080*/  IMAD R16, R16, UR5, R7 ;  /* 0x0000000510107c24 */ /* 0x001fc4000f8e0207 */
[----:B-1----:R-:W-:-:S03]  /*0090*/  IMAD R0, R0, UR4, R5 ;  /* 0x0000000400007c24 */ /* 0x002fc6000f8e0205 */
[----:B--2---:R-:W-:-:S04]  /*00a0*/  ISETP.GE.AND P0, PT, R16, R3, PT ;  /* 0x000000031000720c */ /* 0x004fc80003f06270 */
[----:B------:R-:W-:-:S13]  /*00b0*/  ISETP.GE.OR P0, PT, R0, R2, P0 ;  /* 0x000000020000720c */ /* 0x000fda0000706670 */
[----:B------:R-:W-:Y:S05]  /*00c0*/  @P0 EXIT ;  /* 0x000000000000094d */ /* 0x000fea0003800000 */
[----:B------:R-:W0:Y:S01]  /*00d0*/  LDC R17, c[0x0][0x3a0] ;  /* 0x0000e800ff117b82 */ /* 0x000e220000000800 */
[----:B------:R-:W1:Y:S01]  /*00e0*/  LDCU.64 UR6, c[0x0][0x358] ;  /* 0x00006b00ff0677ac */ /* 0x000e620008000a00 */
[----:B------:R-:W-:Y:S01]  /*00f0*/  HFMA2 R26, -RZ, RZ, 0, 0 ;  /* 0x00000000ff1a7431 */ /* 0x000fe200000001ff */
[----:B0-----:R-:W-:-:S13]  /*0100*/  ISETP.GE.AND P0, PT, R17, 0x1, PT ;  /* 0x000000011100780c */ /* 0x001fda0003f06270 */
[----:B-1----:R-:W-:Y:S05]  /*0110*/  @!P0 BRA `(.L_x_0) ;  /* 0x0000000400b88947 */ /* 0x002fea0003800000 */
[C---:B------:R-:W-:Y:S01]  /*0120*/  ISETP.GE.U32.AND P1, PT, R17.reuse, 0x8, PT ;  /* 0x000000081100780c */ /* 0x040fe20003f26070 */
[----:B------:R-:W-:Y:S01]  /*0130*/  IMAD R18, R0, R17, RZ ;  /* 0x0000001100127224 */ /* 0x000fe200078e02ff */
[----:B------:R-:W-:Y:S02]  /*0140*/  LOP3.LUT R25, R17, 0x7, RZ, 0xc0, !PT ;  /* 0x0000000711197812 */ /* 0x000fe400078ec0ff */
[----:B------:R-:W-:Y:S02]  /*0150*/  MOV R26, RZ ;  /* 0x000000ff001a7202 */ /* 0x000fe40000000f00 */
[----:B------:R-:W-:Y:S02]  /*0160*/  ISETP.NE.AND P0, PT, R25, RZ, PT ;  /* 0x000000ff1900720c */ /* 0x000fe40003f05270 */
[----:B------:R-:W-:-:S05]  /*0170*/  MOV R19, RZ ;  /* 0x000000ff00137202 */ /* 0x000fca0000000f00 */
[----:B------:R-:W-:Y:S06]  /*0180*/  @!P1 BRA `(.L_x_1) ;  /* 0x0000000000c49947 */ /* 0x000fec0003800000 */
[----:B------:R-:W0:Y:S01]  /*0190*/  LDCU.64 UR4, c[0x0][0x380] ;  /* 0x00007000ff0477ac */ /* 0x000e220008000a00 */
[----:B------:R-:W-:Y:S02]  /*01a0*/  LOP3.LUT R19, R17, 0x7ffffff8, RZ, 0xc0, !PT ;  /* 0x7ffffff811137812 */ /* 0x000fe400078ec0ff */
[----:B------:R-:W-:Y:S02]  /*01b0*/  MOV R26, RZ ;  /* 0x000000ff001a7202 */ /* 0x000fe40000000f00 */
[----:B------:R-:W-:Y:S02]  /*01c0*/  MOV R2, R18 ;  /* 0x0000001200027202 */ /* 0x000fe40000000f00 */
[----:B------:R-:W-:Y:S02]  /*01d0*/  MOV R22, R16 ;  /* 0x0000001000167202 */ /* 0x000fe40000000f00 */
[----:B------:R-:W-:Y:S01]  /*01e0*/  IADD3 R20, PT, PT, -R19, RZ, RZ ;  /* 0x000000ff13147210 */ /* 0x000fe20007ffe1ff */
[----:B0-----:R-:W-:-:S04]  /*01f0*/  UIADD3 UR4, UP0, UPT, UR4, 0x10, URZ ;  /* 0x0000001004047890 */ /* 0x001fc8000ff1e0ff */
[----:B------:R-:W-:-:S12]  /*0200*/  UIADD3.X UR5, UPT, UPT, URZ, UR5, URZ, UP0, !UPT ;  /* 0x00000005ff057290 */ /* 0x000fd800087fe4ff */
.L_x_2:
[----:B------:R-:W0:Y:S01]  /*0210*/  LDC.64 R14, c[0x0][0x388] ;  /* 0x0000e200ff0e7b82 */ /* 0x000e220000000a00 */
[----:B------:R-:W-:Y:S02]  /*0220*/  MOV R4, UR4 ;  /* 0x0000000400047c02 */ /* 0x000fe40008000f00 */
[----:B------:R-:W-:-:S03]  /*0230*/  MOV R5, UR5 ;  /* 0x0000000500057c02 */ /* 0x000fc60008000f00 */
[----:B------:R-:W-:-:S05]  /*0240*/  IMAD.WIDE R4, R2, 0x4, R4 ;  /* 0x0000000402047825 */ /* 0x000fca00078e0204 */
[----:B------:R-:W2:Y:S04]  /*0250*/  LDG.E R21, desc[UR6][R4.64+-0x10] ;  /* 0xfffff00604157981 */ /* 0x000ea8000c1e1900 */
[----:B------:R-:W3:Y:S04]  /*0260*/  LDG.E R23, desc[UR6][R4.64+-0xc] ;  /* 0xfffff40604177981 */ /* 0x000ee8000c1e1900 */
[----:B------:R-:W4:Y:S01]  /*0270*/  LDG.E R29, desc[UR6][R4.64+-0x8] ;  /* 0xfffff806041d7981 */ /* 0x000f22000c1e1900 */
[----:B0-----:R-:W-:-:S05]  /*0280*/  IMAD.WIDE R14, R22, 0x4, R14 ;  /* 0x00000004160e7825 */ /* 0x001fca00078e020e */
[----:B------:R0:W2:Y:S01]  /*0290*/  LDG.E R24, desc[UR6][R14.64] ;  /* 0x000000060e187981 */ /* 0x0000a2000c1e1900 */
[----:B------:R-:W-:-:S04]  /*02a0*/  IMAD.WIDE R12, R3, 0x4, R14 ;  /* 0x00000004030c7825 */ /* 0x000fc800078e020e */
[C---:B------:R-:W-:Y:S02]  /*02b0*/  IMAD.WIDE R6, R3.reuse, 0x4, R12 ;  /* 0x0000000403067825 */ /* 0x040fe400078e020c */
[----:B------:R-:W3:Y:S02]  /*02c0*/  LDG.E R12, desc[UR6][R12.64] ;  /* 0x000000060c0c7981 */ /* 0x000ee4000c1e1900 */
[C---:B------:R-:W-:Y:S02]  /*02d0*/  IMAD.WIDE R8, R3.reuse, 0x4, R6 ;  /* 0x0000000403087825 */ /* 0x040fe400078e0206 */
[----:B------:R1:W4:Y:S02]  /*02e0*/  LDG.E R28, desc[UR6][R6.64] ;  /* 0x00000006061c7981 */ /* 0x000324000c1e1900 */
[C---:B------:R-:W-:Y:S02]  /*02f0*/  IMAD.WIDE R10, R3.reuse, 0x4, R8 ;  /* 0x00000004030a7825 */ /* 0x040fe400078e0208 */
[----:B------:R-:W5:Y:S02]  /*0300*/  LDG.E R8, desc[UR6][R8.64] ;  /* 0x0000000608087981 */ /* 0x000f64000c1e1900 */
[----:B0-----:R-:W-:-:S05]  /*0310*/  IMAD.WIDE R14, R3, 0x4, R10 ;  /* 0x00000004030e7825 */ /* 0x001fca00078e020a */
[----:B------:R-:W5:Y:S04]  /*0320*/  LDG.E R13, desc[UR6][R14.64] ;  /* 0x000000060e0d7981 */ /* 0x000f68000c1e1900 */
[----:B------:R-:W5:Y:S04]  /*0330*/  LDG.E R9, desc[UR6][R10.64] ;  /* 0x000000060a097981 */ /* 0x000f68000c1e1900 */
[----:B------:R-:W5:Y:S04]  /*0340*/  LDG.E R11, desc[UR6][R4.64+-0x4] ;  /* 0xfffffc06040b7981 */ /* 0x000f68000c1e1900 */
[----:B------:R-:W5:Y:S01]  /*0350*/  LDG.E R10, desc[UR6][R4.64+0x8] ;  /* 0x00000806040a7981 */ /* 0x000f62000c1e1900 */
[----:B--2---:R-:W-:Y:S01]  /*0360*/  FFMA R24, R21, R24, R26 ;  /* 0x0000001815187223 */ /* 0x004fe2000000001a */
[----:B------:R-:W-:-:S02]  /*0370*/  IMAD.WIDE R26, R3, 0x4, R14 ;  /* 0x00000004031a7825 */ /* 0x000fc400078e020e */
[----:B------:R-:W2:Y:S04]  /*0380*/  LDG.E R21, desc[UR6][R4.64] ;  /* 0x0000000604157981 */ /* 0x000ea8000c1e1900 */
[----:B------:R-:W2:Y:S01]  /*0390*/  LDG.E R14, desc[UR6][R4.64+0x4] ;  /* 0x00000406040e7981 */ /* 0x000ea2000c1e1900 */
[----:B-1----:R-:W-:-:S03]  /*03a0*/  IMAD.WIDE R6, R3, 0x4, R26 ;  /* 0x0000000403067825 */ /* 0x002fc600078e021a */
[----:B------:R-:W2:Y:S04]  /*03b0*/  LDG.E R15, desc[UR6][R4.64+0xc] ;  /* 0x00000c06040f7981 */ /* 0x000ea8000c1e1900 */
[----:B------:R-:W2:Y:S04]  /*03c0*/  LDG.E R6, desc[UR6][R6.64] ;  /* 0x0000000606067981 */ /* 0x000ea8000c1e1900 */
[----:B------:R-:W2:Y:S01]  /*03d0*/  LDG.E R5, desc[UR6][R26.64] ;  /* 0x000000061a057981 */ /* 0x000ea2000c1e1900 */
[----:B---3--:R-:W-:Y:S01]  /*03e0*/  FFMA R12, R23, R12, R24 ;  /* 0x0000000c170c7223 */ /* 0x008fe20000000018 */
[----:B------:R-:W-:-:S03]  /*03f0*/  IADD3 R20, PT, PT, R20, 0x8, RZ ;  /* 0x0000000814147810 */ /* 0x000fc60007ffe0ff */
[----:B----4-:R-:W-:Y:S01]  /*0400*/  FFMA R12, R29, R28, R12 ;  /* 0x0000001c1d0c7223 */ /* 0x010fe2000000000c */
[----:B------:R-:W-:Y:S02]  /*0410*/  ISETP.NE.AND P1, PT, R20, RZ, PT ;  /* 0x000000ff1400720c */ /* 0x000fe40003f25270 */
[----:B------:R-:W-:Y:S01]  /*0420*/  LEA R22, R3, R22, 0x3 ;  /* 0x0000001603167211 */ /* 0x000fe200078e18ff */
[----:B-----5:R-:W-:Y:S01]  /*0430*/  FFMA R8, R11, R8, R12 ;  /* 0x000000080b087223 */ /* 0x020fe2000000000c */
[----:B------:R-:W-:-:S03]  /*0440*/  IADD3 R2, PT, PT, R2, 0x8, RZ ;  /* 0x0000000802027810 */ /* 0x000fc60007ffe0ff */
[----:B--2---:R-:W-:-:S04]  /*0450*/  FFMA R9, R21, R9, R8 ;  /* 0x0000000915097223 */ /* 0x004fc80000000008 */
[----:B------:R-:W-:-:S04]  /*0460*/  FFMA R9, R14, R13, R9 ;  /* 0x0000000d0e097223 */ /* 0x000fc80000000009 */
[----:B------:R-:W-:-:S04]  /*0470*/  FFMA R10, R10, R5, R9 ;  /* 0x000000050a0a7223 */ /* 0x000fc80000000009 */
[----:B------:R-:W-:Y:S01]  /*0480*/  FFMA R26, R15, R6, R10 ;  /* 0x000000060f1a7223 */ /* 0x000fe2000000000a */
[----:B------:R-:W-:Y:S06]  /*0490*/  @P1 BRA `(.L_x_2) ;  /* 0xfffffffc005c1947 */ /* 0x000fec000383ffff */
.L_x_1:
[----:B------:R-:W-:Y:S05]  /*04a0*/  @!P0 BRA `(.L_x_0) ;  /* 0x0000000000d48947 */ /* 0x000fea0003800000 */
[----:B------:R-:W-:Y:S02]  /*04b0*/  ISETP.GE.U32.AND P0, PT, R25, 0x4, PT ;  /* 0x000000041900780c */ /* 0x000fe40003f06070 */
[----:B------:R-:W-:-:S04]  /*04c0*/  LOP3.LUT R2, R17, 0x3, RZ, 0xc0, !PT ;  /* 0x0000000311027812 */ /* 0x000fc800078ec0ff */
[----:B------:R-:W-:-:S07]  /*04d0*/  ISETP.NE.AND P1, PT, R2, RZ, PT ;  /* 0x000000ff0200720c */ /* 0x000fce0003f25270 */
[----:B------:R-:W-:Y:S06]  /*04e0*/  @!P0 BRA `(.L_x_3) ;  /* 0x0000000000588947 */ /* 0x000fec0003800000 */
[----:B------:R-:W0:Y:S01]  /*04f0*/  LDC.64 R10, c[0x0][0x388] ;  /* 0x0000e200ff0a7b82 */ /* 0x000e220000000a00 */
[----:B------:R-:W-:Y:S01]  /*0500*/  IMAD R9, R19, R3, R16 ;  /* 0x0000000313097224 */ /* 0x000fe200078e0210 */
[----:B------:R-:W-:-:S06]  /*0510*/  IADD3 R7, PT, PT, R18, R19, RZ ;  /* 0x0000001312077210 */ /* 0x000fcc0007ffe0ff */
[----:B------:R-:W1:Y:S01]  /*0520*/  LDC.64 R4, c[0x0][0x380] ;  /* 0x0000e000ff047b82 */ /* 0x000e620000000a00 */
[----:B0-----:R-:W-:-:S04]  /*0530*/  IMAD.WIDE R10, R9, 0x4, R10 ;  /* 0x00000004090a7825 */ /* 0x001fc800078e020a */
[----:B------:R-:W-:Y:S02]  /*0540*/  IMAD.WIDE R12, R3, 0x4, R10 ;  /* 0x00000004030c7825 */ /* 0x000fe400078e020a */
[----:B------:R-:W2:Y:S02]  /*0550*/  LDG.E R10, desc[UR6][R10.64] ;  /* 0x000000060a0a7981 */ /* 0x000ea4000c1e1900 */
[----:B-1----:R-:W-:-:S04]  /*0560*/  IMAD.WIDE R4, R7, 0x4, R4 ;  /* 0x0000000407047825 */ /* 0x002fc800078e0204 */
[C---:B------:R-:W-:Y:S01]  /*0570*/  IMAD.WIDE R6, R3.reuse, 0x4, R12 ;  /* 0x0000000403067825 */ /* 0x040fe200078e020c */
[----:B------:R-:W2:Y:S04]  /*0580*/  LDG.E R15, desc[UR6][R4.64] ;  /* 0x00000006040f7981 */ /* 0x000ea8000c1e1900 */
[----:B------:R-:W3:Y:S01]  /*0590*/  LDG.E R12, desc[UR6][R12.64] ;  /* 0x000000060c0c7981 */ /* 0x000ee2000c1e1900 */
[----:B------:R-:W-:-:S03]  /*05a0*/  IMAD.WIDE R8, R3, 0x4, R6 ;  /* 0x0000000403087825 */ /* 0x000fc600078e0206 */
[----:B------:R-:W3:Y:S04]  /*05b0*/  LDG.E R14, desc[UR6][R4.64+0x4] ;  /* 0x00000406040e7981 */ /* 0x000ee8000c1e1900 */
[----:B------:R-:W4:Y:S04]  /*05c0*/  LDG.E R20, desc[UR6][R6.64] ;  /* 0x0000000606147981 */ /* 0x000f28000c1e1900 */
[----:B------:R-:W4:Y:S04]  /*05d0*/  LDG.E R21, desc[UR6][R4.64+0x8] ;  /* 0x0000080604157981 */ /* 0x000f28000c1e1900 */
[----:B------:R-:W5:Y:S04]  /*05e0*/  LDG.E R23, desc[UR6][R4.64+0xc] ;  /* 0x00000c0604177981 */ /* 0x000f68000c1e1900 */
[----:B------:R-:W5:Y:S01]  /*05f0*/  LDG.E R8, desc[UR6][R8.64] ;  /* 0x0000000608087981 */ /* 0x000f62000c1e1900 */
[----:B------:R-:W-:Y:S01]  /*0600*/  IADD3 R19, PT, PT, R19, 0x4, RZ ;  /* 0x0000000413137810 */ /* 0x000fe20007ffe0ff */
[----:B--2---:R-:W-:-:S04]  /*0610*/  FFMA R15, R15, R10, R26 ;  /* 0x0000000a0f0f7223 */ /* 0x004fc8000000001a */
[----:B---3--:R-:W-:-:S04]  /*0620*/  FFMA R14, R14, R12, R15 ;  /* 0x0000000c0e0e7223 */ /* 0x008fc8000000000f */
[----:B----4-:R-:W-:-:S04]  /*0630*/  FFMA R14, R21, R20, R14 ;  /* 0x00000014150e7223 */ /* 0x010fc8000000000e */
[----:B-----5:R-:W-:-:S07]  /*0640*/  FFMA R26, R23, R8, R14 ;  /* 0x00000008171a7223 */ /* 0x020fce000000000e */
.L_x_3:
[----:B------:R-:W-:Y:S05]  /*0650*/  @!P1 BRA `(.L_x_0) ;  /* 0x0000000000689947 */ /* 0x000fea0003800000 */
[----:B------:R-:W0:Y:S01]  /*0660*/  LDC.64 R10, c[0x0][0x388] ;  /* 0x0000e200ff0a7b82 */ /* 0x000e220000000a00 */
[----:B------:R-:W-:Y:S02]  /*0670*/  ISETP.NE.AND P0, PT, R2, 0x1, PT ;  /* 0x000000010200780c */ /* 0x000fe40003f05270 */
[----:B------:R-:W-:-:S04]  /*0680*/  LOP3.LUT R17, R17, 0x1, RZ, 0xc0, !PT ;  /* 0x0000000111117812 */ /* 0x000fc800078ec0ff */
[----:B------:R-:W-:Y:S01]  /*0690*/  ISETP.NE.U32.AND P1, PT, R17, 0x1, PT ;  /* 0x000000011100780c */ /* 0x000fe20003f25070 */
[----:B------:R-:W1:Y:S06]  /*06a0*/  LDC.64 R8, c[0x0][0x380] ;  /* 0x0000e000ff087b82 */ /* 0x000e6c0000000a00 */
[C---:B------:R-:W-:Y:S01]  /*06b0*/  @P0 IMAD R15, R19.reuse, R3, R16 ;  /* 0x00000003130f0224 */ /* 0x040fe200078e0210 */
[----:B------:R-:W-:Y:S01]  /*06c0*/  @P0 IADD3 R13, PT, PT, R18, R19, RZ ;  /* 0x00000013120d0210 */ /* 0x000fe20007ffe0ff */
[----:B------:R-:W2:Y:S01]  /*06d0*/  LDC.64 R6, c[0x0][0x380] ;  /* 0x0000e000ff067b82 */ /* 0x000ea20000000a00 */
[----:B------:R-:W-:-:S07]  /*06e0*/  @P0 IADD3 R19, PT, PT, R19, 0x2, RZ ;  /* 0x0000000213130810 */ /* 0x000fce0007ffe0ff */
[----:B------:R-:W3:Y:S01]  /*06f0*/  LDC.64 R4, c[0x0][0x388] ;  /* 0x0000e200ff047b82 */ /* 0x000ee20000000a00 */
[----:B0-----:R-:W-:Y:S01]  /*0700*/  @P0 IMAD.WIDE R10, R15, 0x4, R10 ;  /* 0x000000040f0a0825 */ /* 0x001fe200078e020a */
[----:B------:R-:W-:-:S03]  /*0710*/  @!P1 IADD3 R15, PT, PT, R18, R19, RZ ;  /* 0x00000013120f9210 */ /* 0x000fc60007ffe0ff */
[----:B------:R-:W-:Y:S01]  /*0720*/  @!P1 IMAD R19, R19, R3, R16 ;  /* 0x0000000313139224 */ /* 0x000fe200078e0210 */
[----:B------:R-:W4:Y:S01]  /*0730*/  @P0 LDG.E R2, desc[UR6][R10.64] ;  /* 0x000000060a020981 */ /* 0x000f22000c1e1900 */
[----:B-1----:R-:W-:-:S04]  /*0740*/  @P0 IMAD.WIDE R8, R13, 0x4, R8 ;  /* 0x000000040d080825 */ /* 0x002fc800078e0208 */
[----:B------:R-:W-:Y:S01]  /*0750*/  @P0 IMAD.WIDE R12, R3, 0x4, R10 ;  /* 0x00000004030c0825 */ /* 0x000fe200078e020a */
[----:B------:R-:W4:Y:S03]  /*0760*/  @P0 LDG.E R17, desc[UR6][R8.64] ;  /* 0x0000000608110981 */ /* 0x000f26000c1e1900 */
[----:B--2---:R-:W-:Y:S01]  /*0770*/  @!P1 IMAD.WIDE R6, R15, 0x4, R6 ;  /* 0x000000040f069825 */ /* 0x004fe200078e0206 */
[----:B------:R-:W2:Y:S04]  /*0780*/  @P0 LDG.E R21, desc[UR6][R8.64+0x4] ;  /* 0x0000040608150981 */ /* 0x000ea8000c1e1900 */
[----:B------:R-:W2:Y:S01]  /*0790*/  @P0 LDG.E R12, desc[UR6][R12.64] ;  /* 0x000000060c0c0981 */ /* 0x000ea2000c1e1900 */
[----:B---3--:R-:W-:-:S03]  /*07a0*/  @!P1 IMAD.WIDE R4, R19, 0x4, R4 ;  /* 0x0000000413049825 */ /* 0x008fc600078e0204 */
[----:B------:R-:W3:Y:S04]  /*07b0*/  @!P1 LDG.E R7, desc[UR6][R6.64] ;  /* 0x0000000606079981 */ /* 0x000ee8000c1e1900 */
[----:B------:R-:W3:Y:S01]  /*07c0*/  @!P1 LDG.E R4, desc[UR6][R4.64] ;  /* 0x0000000604049981 */ /* 0x000ee2000c1e1900 */
[----:B----4-:R-:W-:-:S04]  /*07d0*/  @P0 FFMA R2, R17, R2, R26 ;  /* 0x0000000211020223 */ /* 0x010fc8000000001a */
[----:B--2---:R-:W-:-:S04]  /*07e0*/  @P0 FFMA R26, R21, R12, R2 ;  /* 0x0000000c151a0223 */ /* 0x004fc80000000002 */
[----:B---3--:R-:W-:-:S07]  /*07f0*/  @!P1 FFMA R26, R7, R4, R26 ;  /* 0x00000004071a9223 */ /* 0x008fce000000001a */
.L_x_0:
[----:B------:R-:W0:Y:S01]  /*0800*/  LDC.64 R4, c[0x0][0x390] ;  /* 0x0000e400ff047b82 */ /* 0x000e220000000a00 */
[----:B------:R-:W-:Y:S01]  /*0810*/  IMAD R3, R0, R3, R16 ;  /* 0x0000000300037224 */ /* 0x000fe200078e0210 */
[----:B------:R-:W1:Y:S01]  /*0820*/  LDCU UR4, c[0x0][0x3a8] ;  /* 0x00007500ff0477ac */ /* 0x000e620008000800 */
[----:B------:R-:W2:Y:S02]  /*0830*/  LDCU UR5, c[0x0][0x3a4] ;  /* 0x00007480ff0577ac */ /* 0x000ea40008000800 */
[----:B0-----:R-:W-:-:S05]  /*0840*/  IMAD.WIDE R2, R3, 0x4, R4 ;  /* 0x0000000403027825 */ /* 0x001fca00078e0204 */
[----:B------:R-:W1:Y:S02]  /*0850*/  LDG.E R0, desc[UR6][R2.64] ;  /* 0x0000000602007981 */ /* 0x000e64000c1e1900 */
[----:B-1----:R-:W-:-:S04]  /*0860*/  FMUL R5, R0, UR4 ;  /* 0x0000000400057c20 */ /* 0x002fc80008400000 */
[----:B--2---:R-:W-:-:S05]  /*0870*/  FFMA R5, R26, UR5, R5 ;  /* 0x000000051a057c23 */ /* 0x004fca0008000005 */
[----:B------:R-:W-:Y:S01]  /*0880*/  STG.E desc[UR6][R2.64], R5 ;  /* 0x0000000502007986 */ /* 0x000fe2000c101906 */
[----:B------:R-:W-:Y:S05]  /*0890*/  EXIT ;  /* 0x000000000000794d */ /* 0x000fea0003800000 */
.L_x_4:
[----:B------:R-:W-:-:S00]  /*08a0*/  BRA `(.L_x_4) ;  /* 0xfffffffc00fc7947 */ /* 0x000fc0000383ffff */
[----:B------:R-:W-:-:S00]  /*08b0*/  NOP ;  /* 0x0000000000007918 */ /* 0x000fc00000000000 */
        /* <DEDUP_REMOVED lines=12> */
.L_x_5:


//--------------------- .nv.shared.reserved.0     --------------------------
	.section	.nv.shared.reserved.0,"aw",@nobits
	.weak		__nv_reservedSMEM_offset_0_alias
	.size		__nv_reservedSMEM_offset_0_alias, 0, 64
	.other		__nv_reservedSMEM_offset_0_alias,@"STO_CUDA_RESERVED_SHARED STV_DEFAULT"
__nv_reservedSMEM_offset_0_alias:
	.zero		0
	.zero		64


//--------------------- .nv.constant0._Z11sgemm_naivePKfS0_Pfiiiff --------------------------
	.section	.nv.constant0._Z11sgemm_naivePKfS0_Pfiiiff,"a",@progbits
	.sectionflags	@""
	.align	4
.nv.constant0._Z11sgemm_naivePKfS0_Pfiiiff:
	.zero		940


//--------------------- SYMBOLS --------------------------

	.type		.nv.reservedSmem.offset0,@object
	.size		.nv.reservedSmem.offset0,0x4
